//
// Generated by NVIDIA NVVM Compiler
//
// Compiler Build ID: CL-36424714
// Cuda compilation tools, release 13.0, V13.0.88
// Based on NVVM 20.0.0
//

.version 9.0
.target sm_100
.address_size 64

	// .globl	_Z20mma_m8n8k4_fp16_fullPK6__halfS1_PS_

.visible .entry _Z20mma_m8n8k4_fp16_fullPK6__halfS1_PS_(
	.param .u64 .ptr .align 1 _Z20mma_m8n8k4_fp16_fullPK6__halfS1_PS__param_0,
	.param .u64 .ptr .align 1 _Z20mma_m8n8k4_fp16_fullPK6__halfS1_PS__param_1,
	.param .u64 .ptr .align 1 _Z20mma_m8n8k4_fp16_fullPK6__halfS1_PS__param_2
)
{
	.reg .pred 	%p<3>;
	.reg .b16 	%rs<9>;
	.reg .b32 	%r<25>;
	.reg .b64 	%rd<11>;

	ld.param.u64 	%rd3, [_Z20mma_m8n8k4_fp16_fullPK6__halfS1_PS__param_0];
	ld.param.u64 	%rd4, [_Z20mma_m8n8k4_fp16_fullPK6__halfS1_PS__param_1];
	ld.param.u64 	%rd5, [_Z20mma_m8n8k4_fp16_fullPK6__halfS1_PS__param_2];
	mov.u32 	%r13, %tid.x;
	and.b32  	%r14, %r13, 31;
	shl.b32 	%r15, %r13, 2;
	and.b32  	%r16, %r15, 12;
	setp.lt.u32 	%p1, %r14, 16;
	selp.b32 	%r17, 0, 16, %p1;
	or.b32  	%r18, %r16, %r17;
	mul.wide.u32 	%rd6, %r18, 2;
	add.s64 	%rd1, %rd3, %rd6;
	shl.b32 	%r19, %r13, 3;
	and.b32  	%r20, %r19, 24;
	setp.gt.u32 	%p2, %r14, 15;
	selp.b32 	%r21, 4, 0, %p2;
	or.b32  	%r22, %r20, %r21;
	mul.wide.u32 	%rd7, %r22, 2;
	add.s64 	%rd2, %rd4, %rd7;
	// begin inline asm
	{
.reg .b32 a<2>, b<2>, c<4>, d<4>;
.reg .u64 ra, rb;
mov.u64 ra, %rd1;
mov.u64 rb, %rd2;
ld.global.b32 a0, [ra + 0];
ld.global.b32 a1, [ra + 4];
ld.global.b32 b0, [rb + 0];
ld.global.b32 b1, [rb + 4];
mov.b32 c0, 0; mov.b32 c1, 0; mov.b32 c2, 0; mov.b32 c3, 0;
mma.sync.aligned.m8n8k4.row.row.f16.f16.f16.f16 {%r1,%r2,%r3,%r4}, {a0,a1}, {b0,b1}, {c0,c1,c2,c3};
}

	// end inline asm
	// begin inline asm
	{.reg .f16 low,high;
 mov.b32 {low,high}, %r1;
 mov.b16 %rs1, low;}
	// end inline asm
	// begin inline asm
	{.reg .f16 low,high;
 mov.b32 {low,high}, %r1;
 mov.b16 %rs2, high;}
	// end inline asm
	// begin inline asm
	{.reg .f16 low,high;
 mov.b32 {low,high}, %r2;
 mov.b16 %rs3, low;}
	// end inline asm
	// begin inline asm
	{.reg .f16 low,high;
 mov.b32 {low,high}, %r2;
 mov.b16 %rs4, high;}
	// end inline asm
	// begin inline asm
	{.reg .f16 low,high;
 mov.b32 {low,high}, %r3;
 mov.b16 %rs5, low;}
	// end inline asm
	// begin inline asm
	{.reg .f16 low,high;
 mov.b32 {low,high}, %r3;
 mov.b16 %rs6, high;}
	// end inline asm
	// begin inline asm
	{.reg .f16 low,high;
 mov.b32 {low,high}, %r4;
 mov.b16 %rs7, low;}
	// end inline asm
	// begin inline asm
	{.reg .f16 low,high;
 mov.b32 {low,high}, %r4;
 mov.b16 %rs8, high;}
	// end inline asm
	or.b32  	%r23, %r20, 32;
	selp.b32 	%r24, %r20, %r23, %p1;
	cvta.to.global.u64 	%rd8, %rd5;
	mul.wide.u32 	%rd9, %r24, 2;
	add.s64 	%rd10, %rd8, %rd9;
	st.global.u16 	[%rd10], %rs1;
	st.global.u16 	[%rd10+2], %rs2;
	st.global.u16 	[%rd10+4], %rs3;
	st.global.u16 	[%rd10+6], %rs4;
	st.global.u16 	[%rd10+8], %rs5;
	st.global.u16 	[%rd10+10], %rs6;
	st.global.u16 	[%rd10+12], %rs7;
	st.global.u16 	[%rd10+14], %rs8;
	ret;

}


// ===== COMPILED SASS (sm_100) =====

	.target	sm_100

	.elftype	@"ET_EXEC"


//--------------------- .note.nv.tkinfo           --------------------------
	.section	.note.nv.tkinfo,"",@"SHT_NOTE"
	.sectionflags	@"SHF_NOTE_NV_TKINFO"
	.tkinfo
        /*0018*/ 	.word	0x00000002
        /*0030*/ 	.string	""
        /*0030*/ 	.string	"ptxas"
        /*0030*/ 	.string	"Cuda compilation tools, release 13.0, V13.0.88"
        /*0030*/ 	.string	"Build cuda_13.0.r13.0/compiler.36424714_0"
        /*0030*/ 	.string	"-arch sm_100 -m 64 "



//--------------------- .note.nv.cuinfo           --------------------------
	.section	.note.nv.cuinfo,"",@"SHT_NOTE"
	.sectionflags	@"SHF_NOTE_NV_CUINFO"
        /*0018*/ 	.short	0x0002
        /*001a*/ 	.short	0x0064
        /*001c*/ 	.short	0x0082
	.zero		2


//--------------------- .nv.info                  --------------------------
	.section	.nv.info,"",@"SHT_CUDA_INFO"
	.align	4


	//----- nvinfo : EIATTR_REGCOUNT
	.align		4
        /*0000*/ 	.byte	0x04, 0x2f
        /*0002*/ 	.short	(.L_1 - .L_0)
	.align		4
.L_0:
        /*0004*/ 	.word	index@(_Z20mma_m8n8k4_fp16_fullPK6__halfS1_PS_)
        /*0008*/ 	.word	0x00000020


	//----- nvinfo : EIATTR_FRAME_SIZE
	.align		4
.L_1:
        /*000c*/ 	.byte	0x04, 0x11
        /*000e*/ 	.short	(.L_3 - .L_2)
	.align		4
.L_2:
        /*0010*/ 	.word	index@($__internal_2_$__cuda_sm_8x_mma_shfl_f16)
        /*0014*/ 	.word	0x00000000


	//----- nvinfo : EIATTR_FRAME_SIZE
	.align		4
.L_3:
        /*0018*/ 	.byte	0x04, 0x11
        /*001a*/ 	.short	(.L_5 - .L_4)
	.align		4
.L_4:
        /*001c*/ 	.word	index@($__internal_1_$__cuda_sm_8x_mma_row_row_f16_f16_f16_f16)
        /*0020*/ 	.word	0x00000000


	//----- nvinfo : EIATTR_FRAME_SIZE
	.align		4
.L_5:
        /*0024*/ 	.byte	0x04, 0x11
        /*0026*/ 	.short	(.L_7 - .L_6)
	.align		4
.L_6:
        /*0028*/ 	.word	index@($__internal_0_$__cuda_sm_8x_mma_row_col_f16_f16_f16_f16)
        /*002c*/ 	.word	0x00000000


	//----- nvinfo : EIATTR_FRAME_SIZE
	.align		4
.L_7:
        /*0030*/ 	.byte	0x04, 0x11
        /*0032*/ 	.short	(.L_9 - .L_8)
	.align		4
.L_8:
        /*0034*/ 	.word	index@(_Z20mma_m8n8k4_fp16_fullPK6__halfS1_PS_)
        /*0038*/ 	.word	0x00000000


	//----- nvinfo : EIATTR_MIN_STACK_SIZE
	.align		4
.L_9:
        /*003c*/ 	.byte	0x04, 0x12
        /*003e*/ 	.short	(.L_11 - .L_10)
	.align		4
.L_10:
        /*0040*/ 	.word	index@(_Z20mma_m8n8k4_fp16_fullPK6__halfS1_PS_)
        /*0044*/ 	.word	0x00000000
.L_11:


//--------------------- .nv.compat                --------------------------
	.section	.nv.compat,"",@"SHT_CUDA_COMPAT_INFO"
	.align	4
        /*0000*/ 	.byte	0x02, 0x09, 0x00, 0x00, 0x02, 0x02, 0x01, 0x00, 0x02, 0x05, 0x05, 0x00, 0x03, 0x07, 0x01, 0x01
        /*0010*/ 	.byte	0x02, 0x03, 0x00, 0x00, 0x02, 0x06, 0x01, 0x00, 0x04, 0x0b, 0x08, 0x00, 0x09, 0x00, 0x00, 0x00
        /*0020*/ 	.byte	0x00, 0x00, 0x00, 0x00


//--------------------- .nv.info._Z20mma_m8n8k4_fp16_fullPK6__halfS1_PS_ --------------------------
	.section	.nv.info._Z20mma_m8n8k4_fp16_fullPK6__halfS1_PS_,"",@"SHT_CUDA_INFO"
	.sectionflags	@""
	.align	4


	//----- nvinfo : EIATTR_CUDA_API_VERSION
	.align		4
        /*0000*/ 	.byte	0x04, 0x37
        /*0002*/ 	.short	(.L_13 - .L_12)
.L_12:
        /*0004*/ 	.word	0x00000082


	//----- nvinfo : EIATTR_KPARAM_INFO
	.align		4
.L_13:
        /*0008*/ 	.byte	0x04, 0x17
        /*000a*/ 	.short	(.L_15 - .L_14)
.L_14:
        /*000c*/ 	.word	0x00000000
        /*0010*/ 	.short	0x0002
        /*0012*/ 	.short	0x0010
        /*0014*/ 	.byte	0x00, 0xf5, 0x21, 0x00


	//----- nvinfo : EIATTR_KPARAM_INFO
	.align		4
.L_15:
        /*0018*/ 	.byte	0x04, 0x17
        /*001a*/ 	.short	(.L_17 - .L_16)
.L_16:
        /*001c*/ 	.word	0x00000000
        /*0020*/ 	.short	0x0001
        /*0022*/ 	.short	0x0008
        /*0024*/ 	.byte	0x00, 0xf5, 0x21, 0x00


	//----- nvinfo : EIATTR_KPARAM_INFO
	.align		4
.L_17:
        /*0028*/ 	.byte	0x04, 0x17
        /*002a*/ 	.short	(.L_19 - .L_18)
.L_18:
        /*002c*/ 	.word	0x00000000
        /*0030*/ 	.short	0x0000
        /*0032*/ 	.short	0x0000
        /*0034*/ 	.byte	0x00, 0xf5, 0x21, 0x00


	//----- nvinfo : EIATTR_SPARSE_MMA_MASK
	.align		4
.L_19:
        /*0038*/ 	.byte	0x03, 0x50
        /*003a*/ 	.short	0x0000


	//----- nvinfo : EIATTR_MAXREG_COUNT
	.align		4
        /*003c*/ 	.byte	0x03, 0x1b
        /*003e*/ 	.short	0x00ff


	//----- nvinfo : EIATTR_MERCURY_ISA_VERSION
	.align		4
        /*0040*/ 	.byte	0x03, 0x5f
        /*0042*/ 	.short	0x0101


	//----- nvinfo : EIATTR_COOP_GROUP_MASK_REGIDS
	.align		4
        /*0044*/ 	.byte	0x04, 0x29
        /*0046*/ 	.short	(.L_21 - .L_20)


	//   ....[0]....
.L_20:
        /*0048*/ 	.word	0xffffffff


	//   ....[1]....
        /*004c*/ 	.word	0xffffffff


	//   ....[2]....
        /*0050*/ 	.word	0xffffffff


	//   ....[3]....
        /*0054*/ 	.word	0xffffffff


	//   ....[4]....
        /*0058*/ 	.word	0xffffffff


	//   ....[5]....
        /*005c*/ 	.word	0xffffffff


	//   ....[6]....
        /*0060*/ 	.word	0xffffffff


	//   ....[7]....
        /*0064*/ 	.word	0xffffffff


	//   ....[8]....
        /*0068*/ 	.word	0xffffffff


	//   ....[9]....
        /*006c*/ 	.word	0xffffffff


	//   ....[10]....
        /*0070*/ 	.word	0xffffffff


	//   ....[11]....
        /*0074*/ 	.word	0xffffffff


	//   ....[12]....
        /*0078*/ 	.word	0xffffffff


	//   ....[13]....
        /*007c*/ 	.word	0xffffffff


	//   ....[14]....
        /*0080*/ 	.word	0xffffffff


	//   ....[15]....
        /*0084*/ 	.word	0xffffffff


	//   ....[16]....
        /*0088*/ 	.word	0xffffffff


	//   ....[17]....
        /*008c*/ 	.word	0xffffffff


	//   ....[18]....
        /*0090*/ 	.word	0xffffffff


	//   ....[19]....
        /*0094*/ 	.word	0xffffffff


	//   ....[20]....
        /*0098*/ 	.word	0xffffffff


	//   ....[21]....
        /*009c*/ 	.word	0xffffffff


	//   ....[22]....
        /*00a0*/ 	.word	0xffffffff


	//   ....[23]....
        /*00a4*/ 	.word	0xffffffff


	//----- nvinfo : EIATTR_COOP_GROUP_INSTR_OFFSETS
	.align		4
.L_21:
        /*00a8*/ 	.byte	0x04, 0x28
        /*00aa*/ 	.short	(.L_23 - .L_22)


	//   ....[0]....
.L_22:
        /*00ac*/ 	.word	0x000002c0


	//   ....[1]....
        /*00b0*/ 	.word	0x000002f0


	//   ....[2]....
        /*00b4*/ 	.word	0x00000320


	//   ....[3]....
        /*00b8*/ 	.word	0x00000350


	//   ....[4]....
        /*00bc*/ 	.word	0x00000360


	//   ....[5]....
        /*00c0*/ 	.word	0x00000370


	//   ....[6]....
        /*00c4*/ 	.word	0x00000390


	//   ....[7]....
        /*00c8*/ 	.word	0x000003b0


	//   ....[8]....
        /*00cc*/ 	.word	0x000003d0


	//   ....[9]....
        /*00d0*/ 	.word	0x00000400


	//   ....[10]....
        /*00d4*/ 	.word	0x00000430


	//   ....[11]....
        /*00d8*/ 	.word	0x00000450


	//   ....[12]....
        /*00dc*/ 	.word	0x00000460


	//   ....[13]....
        /*00e0*/ 	.word	0x00000470


	//   ....[14]....
        /*00e4*/ 	.word	0x00000480


	//   ....[15]....
        /*00e8*/ 	.word	0x00000490


	//   ....[16]....
        /*00ec*/ 	.word	0x00000b40


	//   ....[17]....
        /*00f0*/ 	.word	0x00000b70


	//   ....[18]....
        /*00f4*/ 	.word	0x00000b80


	//   ....[19]....
        /*00f8*/ 	.word	0x00000b90


	//   ....[20]....
        /*00fc*/ 	.word	0x00000be0


	//   ....[21]....
        /*0100*/ 	.word	0x00000c00


	//   ....[22]....
        /*0104*/ 	.word	0x00000c20


	//   ....[23]....
        /*0108*/ 	.word	0x00000c40


	//----- nvinfo : EIATTR_VRC_CTA_INIT_COUNT
	.align		4
.L_23:
        /*010c*/ 	.byte	0x02, 0x4a
	.zero		1
	.zero		1


	//----- nvinfo : EIATTR_EXIT_INSTR_OFFSETS
	.align		4
        /*0110*/ 	.byte	0x04, 0x1c
        /*0112*/ 	.short	(.L_25 - .L_24)


	//   ....[0]....
.L_24:
        /*0114*/ 	.word	0x00000260


	//----- nvinfo : EIATTR_CRS_STACK_SIZE
	.align		4
.L_25:
        /*0118*/ 	.byte	0x04, 0x1e
        /*011a*/ 	.short	(.L_27 - .L_26)
.L_26:
        /*011c*/ 	.word	0x00000000


	//----- nvinfo : EIATTR_CBANK_PARAM_SIZE
	.align		4
.L_27:
        /*0120*/ 	.byte	0x03, 0x19
        /*0122*/ 	.short	0x0018


	//----- nvinfo : EIATTR_PARAM_CBANK
	.align		4
        /*0124*/ 	.byte	0x04, 0x0a
        /*0126*/ 	.short	(.L_29 - .L_28)
	.align		4
.L_28:
        /*0128*/ 	.word	index@(.nv.constant0._Z20mma_m8n8k4_fp16_fullPK6__halfS1_PS_)
        /*012c*/ 	.short	0x0380
        /*012e*/ 	.short	0x0018


	//----- nvinfo : EIATTR_SW_WAR
	.align		4
.L_29:
        /*0130*/ 	.byte	0x04, 0x36
        /*0132*/ 	.short	(.L_31 - .L_30)
.L_30:
        /*0134*/ 	.word	0x00000008
.L_31:


//--------------------- .nv.callgraph             --------------------------
	.section	.nv.callgraph,"",@"SHT_CUDA_CALLGRAPH"
	.align	4
	.sectionentsize	8
	.align		4
        /*0000*/ 	.word	0x00000000
	.align		4
        /*0004*/ 	.word	0xffffffff
	.align		4
        /*0008*/ 	.word	0x00000000
	.align		4
        /*000c*/ 	.word	0xfffffffe
	.align		4
        /*0010*/ 	.word	0x00000000
	.align		4
        /*0014*/ 	.word	0xfffffffd
	.align		4
        /*0018*/ 	.word	0x00000000
	.align		4
        /*001c*/ 	.word	0xfffffffc


//--------------------- .text._Z20mma_m8n8k4_fp16_fullPK6__halfS1_PS_ --------------------------
	.section	.text._Z20mma_m8n8k4_fp16_fullPK6__halfS1_PS_,"ax",@progbits
	.align	128
        .global         _Z20mma_m8n8k4_fp16_fullPK6__halfS1_PS_
        .type           _Z20mma_m8n8k4_fp16_fullPK6__halfS1_PS_,@function
        .size           _Z20mma_m8n8k4_fp16_fullPK6__halfS1_PS_,(.L_x_3 - _Z20mma_m8n8k4_fp16_fullPK6__halfS1_PS_)
        .other          _Z20mma_m8n8k4_fp16_fullPK6__halfS1_PS_,@"STO_CUDA_ENTRY STV_DEFAULT"
_Z20mma_m8n8k4_fp16_fullPK6__halfS1_PS_:
.text._Z20mma_m8n8k4_fp16_fullPK6__halfS1_PS_:
[----:B------:R-:W-:Y:S01]  /*0000*/  LDC R1, c[0x0][0x37c] ;  /* 0x0000df00ff017b82 */ /* 0x000fe20000000800 */
[----:B------:R-:W0:Y:S07]  /*0010*/  S2R R0, SR_TID.X ;  /* 0x0000000000007919 */ /* 0x000e2e0000002100 */
[----:B------:R-:W1:Y:S01]  /*0020*/  LDC.64 R4, c[0x0][0x380] ;  /* 0x0000e000ff047b82 */ /* 0x000e620000000a00 */
[----:B------:R-:W2:Y:S07]  /*0030*/  LDCU.64 UR4, c[0x0][0x358] ;  /* 0x00006b00ff0477ac */ /* 0x000eae0008000a00 */
[----:B------:R-:W3:Y:S01]  /*0040*/  LDC.64 R6, c[0x0][0x388] ;  /* 0x0000e200ff067b82 */ /* 0x000ee20000000a00 */
[----:B0-----:R-:W-:-:S02]  /*0050*/  LOP3.LUT R3, R0, 0x1f, RZ, 0xc0, !PT ;  /* 0x0000001f00037812 */ /* 0x001fc400078ec0ff */
[C---:B------:R-:W-:Y:S02]  /*0060*/  SHF.L.U32 R2, R0.reuse, 0x3, RZ ;  /* 0x0000000300027819 */ /* 0x040fe400000006ff */
[C---:B------:R-:W-:Y:S02]  /*0070*/  ISETP.GE.U32.AND P0, PT, R3.reuse, 0x10, PT ;  /* 0x000000100300780c */ /* 0x040fe40003f06070 */
[----:B------:R-:W-:Y:S02]  /*0080*/  ISETP.GT.U32.AND P1, PT, R3, 0xf, PT ;  /* 0x0000000f0300780c */ /* 0x000fe40003f24070 */
[----:B------:R-:W-:Y:S02]  /*0090*/  SHF.L.U32 R0, R0, 0x2, RZ ;  /* 0x0000000200007819 */ /* 0x000fe400000006ff */
[----:B------:R-:W-:Y:S02]  /*00a0*/  SEL R3, RZ, 0x10, !P0 ;  /* 0x00000010ff037807 */ /* 0x000fe40004000000 */
[----:B------:R-:W-:-:S02]  /*00b0*/  LOP3.LUT R2, R2, 0x18, RZ, 0xc0, !PT ;  /* 0x0000001802027812 */ /* 0x000fc400078ec0ff */
[----:B------:R-:W-:Y:S02]  /*00c0*/  SEL R9, RZ, 0x4, !P1 ;  /* 0x00000004ff097807 */ /* 0x000fe40004800000 */
[----:B------:R-:W-:Y:S02]  /*00d0*/  LOP3.LUT R3, R3, 0xc, R0, 0xf8, !PT ;  /* 0x0000000c03037812 */ /* 0x000fe400078ef800 */
[----:B------:R-:W-:-:S03]  /*00e0*/  LOP3.LUT R9, R2, R9, RZ, 0xfc, !PT ;  /* 0x0000000902097212 */ /* 0x000fc600078efcff */
[----:B-1----:R-:W-:-:S04]  /*00f0*/  IMAD.WIDE.U32 R4, R3, 0x2, R4 ;  /* 0x0000000203047825 */ /* 0x002fc800078e0004 */
[----:B---3--:R-:W-:Y:S01]  /*0100*/  IMAD.WIDE.U32 R6, R9, 0x2, R6 ;  /* 0x0000000209067825 */ /* 0x008fe200078e0006 */
[----:B--2---:R0:W5:Y:S04]  /*0110*/  LDG.E R13, desc[UR4][R4.64] ;  /* 0x00000004040d7981 */ /* 0x004168000c1e1900 */
[----:B------:R0:W5:Y:S04]  /*0120*/  LDG.E R3, desc[UR4][R4.64+0x4] ;  /* 0x0000040404037981 */ /* 0x000168000c1e1900 */
[----:B------:R0:W5:Y:S04]  /*0130*/  LDG.E R8, desc[UR4][R6.64] ;  /* 0x0000000406087981 */ /* 0x000168000c1e1900 */
[----:B------:R0:W5:Y:S01]  /*0140*/  LDG.E R9, desc[UR4][R6.64+0x4] ;  /* 0x0000040406097981 */ /* 0x000162000c1e1900 */
[----:B------:R-:W-:-:S07]  /*0150*/  MOV R0, 0x170 ;  /* 0x0000017000007802 */ /* 0x000fce0000000f00 */
[----:B0----5:R-:W-:Y:S05]  /*0160*/  CALL.REL.NOINC `($__internal_1_$__cuda_sm_8x_mma_row_row_f16_f16_f16_f16) ;  /* 0x00000008002c7944 */ /* 0x021fea0003c00000 */
[----:B------:R-:W0:Y:S01]  /*0170*/  LDC.64 R4, c[0x0][0x390] ;  /* 0x0000e400ff047b82 */ /* 0x000e220000000a00 */
[----:B------:R-:W-:Y:S02]  /*0180*/  @P0 LOP3.LUT R2, R2, 0x20, RZ, 0xfc, !PT ;  /* 0x0000002002020812 */ /* 0x000fe400078efcff */
[----:B------:R-:W-:Y:S02]  /*0190*/  PRMT R0, R7, 0x7632, R0 ;  /* 0x0000763207007816 */ /* 0x000fe40000000000 */
[----:B------:R-:W-:Y:S01]  /*01a0*/  PRMT R6, R13, 0x7632, R6 ;  /* 0x000076320d067816 */ /* 0x000fe20000000006 */
[--C-:B0-----:R-:W-:Y:S01]  /*01b0*/  IMAD.WIDE.U32 R2, R2, 0x2, R4.reuse ;  /* 0x0000000202027825 */ /* 0x101fe200078e0004 */
[----:B------:R-:W-:Y:S02]  /*01c0*/  PRMT R4, R9, 0x7632, R4 ;  /* 0x0000763209047816 */ /* 0x000fe40000000004 */
[----:B------:R-:W-:Y:S02]  /*01d0*/  PRMT R5, R11, 0x7632, R5 ;  /* 0x000076320b057816 */ /* 0x000fe40000000005 */
[----:B------:R-:W-:Y:S04]  /*01e0*/  STG.E.U16 desc[UR4][R2.64], R7 ;  /* 0x0000000702007986 */ /* 0x000fe8000c101504 */
[----:B------:R-:W-:Y:S04]  /*01f0*/  STG.E.U16 desc[UR4][R2.64+0x4], R9 ;  /* 0x0000040902007986 */ /* 0x000fe8000c101504 */
[----:B------:R-:W-:Y:S04]  /*0200*/  STG.E.U16 desc[UR4][R2.64+0x8], R11 ;  /* 0x0000080b02007986 */ /* 0x000fe8000c101504 */
[----:B------:R-:W-:Y:S04]  /*0210*/  STG.E.U16 desc[UR4][R2.64+0xc], R13 ;  /* 0x00000c0d02007986 */ /* 0x000fe8000c101504 */
[----:B------:R-:W-:Y:S04]  /*0220*/  STG.E.U16 desc[UR4][R2.64+0x2], R0 ;  /* 0x0000020002007986 */ /* 0x000fe8000c101504 */
[----:B------:R-:W-:Y:S04]  /*0230*/  STG.E.U16 desc[UR4][R2.64+0x6], R4 ;  /* 0x0000060402007986 */ /* 0x000fe8000c101504 */
[----:B------:R-:W-:Y:S04]  /*0240*/  STG.E.U16 desc[UR4][R2.64+0xa], R5 ;  /* 0x00000a0502007986 */ /* 0x000fe8000c101504 */
[----:B------:R-:W-:Y:S01]  /*0250*/  STG.E.U16 desc[UR4][R2.64+0xe], R6 ;  /* 0x00000e0602007986 */ /* 0x000fe2000c101504 */
[----:B------:R-:W-:Y:S05]  /*0260*/  EXIT ;  /* 0x000000000000794d */ /* 0x000fea0003800000 */
        .weak           $__internal_0_$__cuda_sm_8x_mma_row_col_f16_f16_f16_f16
        .type           $__internal_0_$__cuda_sm_8x_mma_row_col_f16_f16_f16_f16,@function
        .size           $__internal_0_$__cuda_sm_8x_mma_row_col_f16_f16_f16_f16,($__internal_1_$__cuda_sm_8x_mma_row_row_f16_f16_f16_f16 - $__internal_0_$__cuda_sm_8x_mma_row_col_f16_f16_f16_f16)
$__internal_0_$__cuda_sm_8x_mma_row_col_f16_f16_f16_f16:
[----:B------:R-:W0:Y:S01]  /*0270*/  S2R R17, SR_LANEID ;  /* 0x0000000000117919 */ /* 0x000e220000000000 */
[--C-:B------:R-:W-:Y:S02]  /*0280*/  HADD2.F32 R27, -RZ, R3.reuse.H0_H0 ;  /* 0x20000003ff1b7230 */ /* 0x100fe40000004100 */
[----:B------:R-:W-:Y:S01]  /*0290*/  HADD2.F32 R24, -RZ, R3.H1_H1 ;  /* 0x30000003ff187230 */ /* 0x000fe20000004100 */
[----:B0-----:R-:W-:-:S04]  /*02a0*/  LOP3.LUT R17, R17, 0xc, RZ, 0xc0, !PT ;  /* 0x0000000c11117812 */ /* 0x001fc800078ec0ff */
[C---:B------:R-:W-:Y:S01]  /*02b0*/  IADD3 R9, PT, PT, R17.reuse, 0x2, RZ ;  /* 0x0000000211097810 */ /* 0x040fe20007ffe0ff */
[----:B------:R-:W0:Y:S01]  /*02c0*/  SHFL.IDX PT, R23, R10, R17, 0x1f ;  /* 0x00001f110a177589 */ /* 0x000e2200000e0000 */
[C---:B------:R-:W-:Y:S02]  /*02d0*/  IADD3 R20, PT, PT, R17.reuse, 0x1, RZ ;  /* 0x0000000111147810 */ /* 0x040fe40007ffe0ff */
[C---:B------:R-:W-:Y:S01]  /*02e0*/  IADD3 R11, PT, PT, R17.reuse, 0x3, RZ ;  /* 0x00000003110b7810 */ /* 0x040fe20007ffe0ff */
[----:B------:R-:W1:Y:S01]  /*02f0*/  SHFL.IDX PT, R8, R10, R9, 0x1f ;  /* 0x00001f090a087589 */ /* 0x000e6200000e0000 */
[C---:B------:R-:W-:Y:S02]  /*0300*/  IADD3 R14, PT, PT, R17.reuse, 0x10, RZ ;  /* 0x00000010110e7810 */ /* 0x040fe40007ffe0ff */
[C---:B------:R-:W-:Y:S01]  /*0310*/  IADD3 R28, PT, PT, R17.reuse, 0x11, RZ ;  /* 0x00000011111c7810 */ /* 0x040fe20007ffe0ff */
[----:B------:R-:W2:Y:S01]  /*0320*/  SHFL.IDX PT, R4, R10, R20, 0x1f ;  /* 0x00001f140a047589 */ /* 0x000ea200000e0000 */
[----:B------:R-:W-:-:S02]  /*0330*/  IADD3 R26, PT, PT, R17, 0x12, RZ ;  /* 0x00000012111a7810 */ /* 0x000fc40007ffe0ff */
[----:B------:R-:W-:Y:S01]  /*0340*/  IADD3 R25, PT, PT, R17, 0x13, RZ ;  /* 0x0000001311197810 */ /* 0x000fe20007ffe0ff */
[----:B------:R-:W-:Y:S04]  /*0350*/  SHFL.IDX PT, R7, R10, R11, 0x1f ;  /* 0x00001f0b0a077589 */ /* 0x000fe800000e0000 */
[----:B------:R-:W3:Y:S04]  /*0360*/  SHFL.IDX PT, R3, R10, R14, 0x1f ;  /* 0x00001f0e0a037589 */ /* 0x000ee800000e0000 */
[----:B------:R-:W-:Y:S01]  /*0370*/  SHFL.IDX PT, R5, R21, R17, 0x1f ;  /* 0x00001f1115057589 */ /* 0x000fe200000e0000 */
[----:B0-----:R-:W-:-:S03]  /*0380*/  HADD2.F32 R16, -RZ, R23.H0_H0 ;  /* 0x20000017ff107230 */ /* 0x001fc60000004100 */
[----:B------:R-:W-:Y:S01]  /*0390*/  SHFL.IDX PT, R22, R21, R20, 0x1f ;  /* 0x00001f1415167589 */ /* 0x000fe200000e0000 */
[----:B------:R-:W-:-:S03]  /*03a0*/  HADD2.F32 R23, -RZ, R23.H1_H1 ;  /* 0x30000017ff177230 */ /* 0x000fc60000004100 */
[----:B------:R-:W-:Y:S01]  /*03b0*/  SHFL.IDX PT, R9, R21, R9, 0x1f ;  /* 0x00001f0915097589 */ /* 0x000fe200000e0000 */
[----:B------:R-:W-:-:S03]  /*03c0*/  FMUL R29, R27, R16 ;  /* 0x000000101b1d7220 */ /* 0x000fc60000400000 */
[----:B------:R-:W-:Y:S01]  /*03d0*/  SHFL.IDX PT, R11, R21, R11, 0x1f ;  /* 0x00001f0b150b7589 */ /* 0x000fe200000e0000 */
[----:B------:R-:W-:Y:S01]  /*03e0*/  FFMA R16, R24, R23, R29 ;  /* 0x0000001718107223 */ /* 0x000fe2000000001d */
[----:B-1----:R-:W-:Y:S02]  /*03f0*/  HADD2.F32 R23, -RZ, R8.H0_H0 ;  /* 0x20000008ff177230 */ /* 0x002fe40000004100 */
[----:B------:R-:W-:Y:S01]  /*0400*/  SHFL.IDX PT, R14, R21, R14, 0x1f ;  /* 0x00001f0e150e7589 */ /* 0x000fe200000e0000 */
[----:B--2---:R-:W-:Y:S02]  /*0410*/  HADD2.F32 R29, -RZ, R4.H0_H0 ;  /* 0x20000004ff1d7230 */ /* 0x004fe40000004100 */
[C---:B------:R-:W-:Y:S01]  /*0420*/  FMUL R23, R27.reuse, R23 ;  /* 0x000000171b177220 */ /* 0x040fe20000400000 */
[----:B------:R-:W-:Y:S02]  /*0430*/  SHFL.IDX PT, R17, R21, R28, 0x1f ;  /* 0x00001f1c15117589 */ /* 0x000fe400000e0000 */
[----:B------:R-:W-:-:S02]  /*0440*/  FMUL R29, R27, R29 ;  /* 0x0000001d1b1d7220 */ /* 0x000fc40000400000 */
[----:B------:R-:W-:Y:S04]  /*0450*/  SHFL.IDX PT, R20, R21, R26, 0x1f ;  /* 0x00001f1a15147589 */ /* 0x000fe800000e0000 */
[----:B------:R-:W-:Y:S04]  /*0460*/  SHFL.IDX PT, R28, R10, R28, 0x1f ;  /* 0x00001f1c0a1c7589 */ /* 0x000fe800000e0000 */
[----:B------:R-:W-:Y:S04]  /*0470*/  SHFL.IDX PT, R26, R10, R26, 0x1f ;  /* 0x00001f1a0a1a7589 */ /* 0x000fe800000e0000 */
[----:B------:R-:W-:Y:S04]  /*0480*/  SHFL.IDX PT, R21, R21, R25, 0x1f ;  /* 0x00001f1915157589 */ /* 0x000fe800000e0000 */
[----:B------:R0:W1:Y:S02]  /*0490*/  SHFL.IDX PT, R25, R10, R25, 0x1f ;  /* 0x00001f190a197589 */ /* 0x00006400000e0000 */
[----:B0-----:R-:W-:-:S02]  /*04a0*/  HADD2.F32 R10, -RZ, R4.H1_H1 ;  /* 0x30000004ff0a7230 */ /* 0x001fc40000004100 */
[----:B------:R-:W-:Y:S02]  /*04b0*/  HADD2.F32 R4, -RZ, R8.H1_H1 ;  /* 0x30000008ff047230 */ /* 0x000fe40000004100 */
[--C-:B---3--:R-:W-:Y:S02]  /*04c0*/  HADD2.F32 R8, -RZ, R3.reuse.H0_H0 ;  /* 0x20000003ff087230 */ /* 0x108fe40000004100 */
[C---:B------:R-:W-:Y:S01]  /*04d0*/  FFMA R10, R24.reuse, R10, R29 ;  /* 0x0000000a180a7223 */ /* 0x040fe2000000001d */
[----:B------:R-:W-:Y:S02]  /*04e0*/  HADD2.F32 R3, -RZ, R3.H1_H1 ;  /* 0x30000003ff037230 */ /* 0x000fe40000004100 */
[----:B------:R-:W-:Y:S01]  /*04f0*/  FFMA R4, R24, R4, R23 ;  /* 0x0000000418047223 */ /* 0x000fe20000000017 */
[--C-:B------:R-:W-:Y:S02]  /*0500*/  HADD2.F32 R23, -RZ, R7.reuse.H0_H0 ;  /* 0x20000007ff177230 */ /* 0x100fe40000004100 */
[----:B------:R-:W-:Y:S01]  /*0510*/  FMUL R29, R27, R8 ;  /* 0x000000081b1d7220 */ /* 0x000fe20000400000 */
[----:B------:R-:W-:-:S02]  /*0520*/  HADD2.F32 R7, -RZ, R7.H1_H1 ;  /* 0x30000007ff077230 */ /* 0x000fc40000004100 */
[C---:B------:R-:W-:Y:S01]  /*0530*/  FMUL R23, R27.reuse, R23 ;  /* 0x000000171b177220 */ /* 0x040fe20000400000 */
[C---:B------:R-:W-:Y:S01]  /*0540*/  FFMA R3, R24.reuse, R3, R29 ;  /* 0x0000000318037223 */ /* 0x040fe2000000001d */
[----:B-1----:R-:W-:Y:S02]  /*0550*/  HADD2.F32 R29, -RZ, R25.H0_H0 ;  /* 0x20000019ff1d7230 */ /* 0x002fe40000004100 */
[----:B------:R-:W-:Y:S01]  /*0560*/  FFMA R8, R24, R7, R23 ;  /* 0x0000000718087223 */ /* 0x000fe20000000017 */
[----:B------:R-:W-:Y:S02]  /*0570*/  HADD2.F32 R23, -RZ, R28.H0_H0 ;  /* 0x2000001cff177230 */ /* 0x000fe40000004100 */
[----:B------:R-:W-:Y:S02]  /*0580*/  HADD2.F32 R7, -RZ, R26.H0_H0 ;  /* 0x2000001aff077230 */ /* 0x000fe40000004100 */
[----:B------:R-:W-:Y:S02]  /*0590*/  HADD2.F32 R28, -RZ, R28.H1_H1 ;  /* 0x3000001cff1c7230 */ /* 0x000fe40000004100 */
[----:B------:R-:W-:Y:S01]  /*05a0*/  FMUL R23, R27, R23 ;  /* 0x000000171b177220 */ /* 0x000fe20000400000 */
[----:B------:R-:W-:-:S02]  /*05b0*/  HADD2.F32 R26, -RZ, R26.H1_H1 ;  /* 0x3000001aff1a7230 */ /* 0x000fc40000004100 */
[C---:B------:R-:W-:Y:S01]  /*05c0*/  FMUL R7, R27.reuse, R7 ;  /* 0x000000071b077220 */ /* 0x040fe20000400000 */
[----:B------:R-:W-:Y:S02]  /*05d0*/  HADD2.F32 R25, -RZ, R25.H1_H1 ;  /* 0x30000019ff197230 */ /* 0x000fe40000004100 */
[----:B------:R-:W-:Y:S01]  /*05e0*/  FMUL R27, R27, R29 ;  /* 0x0000001d1b1b7220 */ /* 0x000fe20000400000 */
[C---:B------:R-:W-:Y:S01]  /*05f0*/  FFMA R23, R24.reuse, R28, R23 ;  /* 0x0000001c18177223 */ /* 0x040fe20000000017 */
[C---:B------:R-:W-:Y:S01]  /*0600*/  FFMA R7, R24.reuse, R26, R7 ;  /* 0x0000001a18077223 */ /* 0x040fe20000000007 */
[----:B------:R-:W-:Y:S02]  /*0610*/  HADD2.F32 R29, -RZ, R5.H0_H0 ;  /* 0x20000005ff1d7230 */ /* 0x000fe40000004100 */
[----:B------:R-:W-:Y:S01]  /*0620*/  FFMA R25, R24, R25, R27 ;  /* 0x0000001918197223 */ /* 0x000fe2000000001b */
[----:B------:R-:W-:Y:S02]  /*0630*/  HADD2.F32 R24, -RZ, R13.H0_H0 ;  /* 0x2000000dff187230 */ /* 0x000fe40000004100 */
[----:B------:R-:W-:-:S02]  /*0640*/  HADD2.F32 R27, -RZ, R22.H0_H0 ;  /* 0x20000016ff1b7230 */ /* 0x000fc40000004100 */
[----:B------:R-:W-:Y:S02]  /*0650*/  HADD2.F32 R13, -RZ, R13.H1_H1 ;  /* 0x3000000dff0d7230 */ /* 0x000fe40000004100 */
[----:B------:R-:W-:Y:S02]  /*0660*/  HADD2.F32 R28, -RZ, R5.H1_H1 ;  /* 0x30000005ff1c7230 */ /* 0x000fe40000004100 */
[C---:B------:R-:W-:Y:S01]  /*0670*/  FMUL R5, R24.reuse, R27 ;  /* 0x0000001b18057220 */ /* 0x040fe20000400000 */
[----:B------:R-:W-:Y:S02]  /*0680*/  HADD2.F32 R26, -RZ, R22.H1_H1 ;  /* 0x30000016ff1a7230 */ /* 0x000fe40000004100 */
[----:B------:R-:W-:Y:S01]  /*0690*/  FMUL R22, R24, R29 ;  /* 0x0000001d18167220 */ /* 0x000fe20000400000 */
[----:B------:R-:W-:Y:S02]  /*06a0*/  HADD2.F32 R27, -RZ, R11.H0_H0 ;  /* 0x2000000bff1b7230 */ /* 0x000fe40000004100 */
[----:B------:R-:W-:-:S02]  /*06b0*/  HADD2.F32 R29, -RZ, R9.H0_H0 ;  /* 0x20000009ff1d7230 */ /* 0x000fc40000004100 */
[C---:B------:R-:W-:Y:S01]  /*06c0*/  FFMA R5, R13.reuse, R26, R5 ;  /* 0x0000001a0d057223 */ /* 0x040fe20000000005 */
[----:B------:R-:W-:Y:S02]  /*06d0*/  HADD2.F32 R26, -RZ, R11.H1_H1 ;  /* 0x3000000bff1a7230 */ /* 0x000fe40000004100 */
[C---:B------:R-:W-:Y:S01]  /*06e0*/  FMUL R11, R24.reuse, R27 ;  /* 0x0000001b180b7220 */ /* 0x040fe20000400000 */
[C---:B------:R-:W-:Y:S01]  /*06f0*/  FFMA R22, R13.reuse, R28, R22 ;  /* 0x0000001c0d167223 */ /* 0x040fe20000000016 */
[----:B------:R-:W-:Y:S02]  /*0700*/  HADD2.F32 R27, -RZ, R17.H0_H0 ;  /* 0x20000011ff1b7230 */ /* 0x000fe40000004100 */
[----:B------:R-:W-:Y:S02]  /*0710*/  HADD2.F32 R28, -RZ, R9.H1_H1 ;  /* 0x30000009ff1c7230 */ /* 0x000fe40000004100 */
[----:B------:R-:W-:Y:S01]  /*0720*/  FMUL R9, R24, R29 ;  /* 0x0000001d18097220 */ /* 0x000fe20000400000 */
[----:B------:R-:W-:Y:S01]  /*0730*/  FFMA R11, R13, R26, R11 ;  /* 0x0000001a0d0b7223 */ /* 0x000fe2000000000b */
[----:B------:R-:W-:-:S02]  /*0740*/  HADD2.F32 R29, -RZ, R14.H0_H0 ;  /* 0x2000000eff1d7230 */ /* 0x000fc40000004100 */
[C---:B------:R-:W-:Y:S01]  /*0750*/  FMUL R27, R24.reuse, R27 ;  /* 0x0000001b181b7220 */ /* 0x040fe20000400000 */
[----:B------:R-:W-:Y:S02]  /*0760*/  HADD2.F32 R26, -RZ, R14.H1_H1 ;  /* 0x3000000eff1a7230 */ /* 0x000fe40000004100 */
[C---:B------:R-:W-:Y:S01]  /*0770*/  FFMA R9, R13.reuse, R28, R9 ;  /* 0x0000001c0d097223 */ /* 0x040fe20000000009 */
[----:B------:R-:W-:Y:S02]  /*0780*/  HADD2.F32 R14, -RZ, R17.H1_H1 ;  /* 0x30000011ff0e7230 */ /* 0x000fe40000004100 */
[----:B------:R-:W-:Y:S01]  /*0790*/  FMUL R28, R24, R29 ;  /* 0x0000001d181c7220 */ /* 0x000fe20000400000 */
[--C-:B------:R-:W-:Y:S02]  /*07a0*/  HADD2.F32 R29, -RZ, R21.reuse.H0_H0 ;  /* 0x20000015ff1d7230 */ /* 0x100fe40000004100 */
[----:B------:R-:W-:Y:S02]  /*07b0*/  HADD2.F32 R21, -RZ, R21.H1_H1 ;  /* 0x30000015ff157230 */ /* 0x000fe40000004100 */
[----:B------:R-:W-:Y:S01]  /*07c0*/  FFMA R14, R13, R14, R27 ;  /* 0x0000000e0d0e7223 */ /* 0x000fe2000000001b */
[----:B------:R-:W-:-:S02]  /*07d0*/  HADD2.F32 R27, -RZ, R20.H0_H0 ;  /* 0x20000014ff1b7230 */ /* 0x000fc40000004100 */
[C---:B------:R-:W-:Y:S01]  /*07e0*/  FFMA R17, R13.reuse, R26, R28 ;  /* 0x0000001a0d117223 */ /* 0x040fe2000000001c */
[----:B------:R-:W-:Y:S02]  /*07f0*/  HADD2.F32 R20, -RZ, R20.H1_H1 ;  /* 0x30000014ff147230 */ /* 0x000fe40000004100 */
[C---:B------:R-:W-:Y:S01]  /*0800*/  FMUL R26, R24.reuse, R27 ;  /* 0x0000001b181a7220 */ /* 0x040fe20000400000 */
[--C-:B------:R-:W-:Y:S02]  /*0810*/  HADD2.F32 R27, -RZ, R12.reuse.H0_H0 ;  /* 0x2000000cff1b7230 */ /* 0x100fe40000004100 */
[----:B------:R-:W-:Y:S01]  /*0820*/  FMUL R24, R24, R29 ;  /* 0x0000001d18187220 */ /* 0x000fe20000400000 */
[----:B------:R-:W-:Y:S02]  /*0830*/  HADD2.F32 R12, -RZ, R12.H1_H1 ;  /* 0x3000000cff0c7230 */ /* 0x000fe40000004100 */
[----:B------:R-:W-:Y:S01]  /*0840*/  FFMA R26, R13, R20, R26 ;  /* 0x000000140d1a7223 */ /* 0x000fe2000000001a */
[----:B------:R-:W-:-:S02]  /*0850*/  HADD2.F32 R20, -RZ, R15.H0_H0 ;  /* 0x2000000fff147230 */ /* 0x000fc40000004100 */
[----:B------:R-:W-:Y:S01]  /*0860*/  FFMA R24, R13, R21, R24 ;  /* 0x000000150d187223 */ /* 0x000fe20000000018 */
[--C-:B------:R-:W-:Y:S02]  /*0870*/  HADD2.F32 R13, -RZ, R18.reuse.H0_H0 ;  /* 0x20000012ff0d7230 */ /* 0x100fe40000004100 */
[----:B------:R-:W-:Y:S01]  /*0880*/  FADD R5, R12, R5 ;  /* 0x000000050c057221 */ /* 0x000fe20000000000 */
[----:B------:R-:W-:Y:S02]  /*0890*/  HADD2.F32 R12, -RZ, R15.H1_H1 ;  /* 0x3000000fff0c7230 */ /* 0x000fe40000004100 */
[----:B------:R-:W-:Y:S01]  /*08a0*/  FADD R9, R20, R9 ;  /* 0x0000000914097221 */ /* 0x000fe20000000000 */
[----:B------:R-:W-:Y:S02]  /*08b0*/  HADD2.F32 R15, -RZ, R18.H1_H1 ;  /* 0x30000012ff0f7230 */ /* 0x000fe40000004100 */
[----:B------:R-:W-:Y:S01]  /*08c0*/  FADD R26, R13, R26 ;  /* 0x0000001a0d1a7221 */ /* 0x000fe20000000000 */
[----:B------:R-:W-:-:S02]  /*08d0*/  HADD2.F32 R20, -RZ, R19.H0_H0 ;  /* 0x20000013ff147230 */ /* 0x000fc40000004100 */
[----:B------:R-:W-:Y:S01]  /*08e0*/  FADD R11, R12, R11 ;  /* 0x0000000b0c0b7221 */ /* 0x000fe20000000000 */
[----:B------:R-:W-:Y:S02]  /*08f0*/  HADD2.F32 R19, -RZ, R19.H1_H1 ;  /* 0x30000013ff137230 */ /* 0x000fe40000004100 */
[----:B------:R-:W-:Y:S01]  /*0900*/  FADD R24, R15, R24 ;  /* 0x000000180f187221 */ /* 0x000fe20000000000 */
        /* <DEDUP_REMOVED lines=8> */
[----:B------:R-:W-:Y:S01]  /*0990*/  F2FP.F16.F32.PACK_AB R13, R24, R7 ;  /* 0x00000007180d723e */ /* 0x000fe200000000ff */
[----:B------:R-:W-:-:S02]  /*09a0*/  HFMA2 R7, -RZ, RZ, 0, 0 ;  /* 0x00000000ff077431 */ /* 0x000fc400000001ff */
[----:B------:R-:W-:Y:S01]  /*09b0*/  FADD R5, R5, R10 ;  /* 0x0000000a05057221 */ /* 0x000fe20000000000 */
[----:B------:R-:W-:Y:S01]  /*09c0*/  FADD R3, R20, R3 ;  /* 0x0000000314037221 */ /* 0x000fe20000000000 */
[----:B------:R-:W-:Y:S01]  /*09d0*/  FADD R14, R14, R23 ;  /* 0x000000170e0e7221 */ /* 0x000fe20000000000 */
[----:B------:R-:W-:Y:S02]  /*09e0*/  F2FP.F16.F32.PACK_AB R9, R11, R4 ;  /* 0x000000040b09723e */ /* 0x000fe400000000ff */
[----:B------:R-:W-:Y:S02]  /*09f0*/  F2FP.F16.F32.PACK_AB R5, R5, R16 ;  /* 0x000000100505723e */ /* 0x000fe400000000ff */
[----:B------:R-:W-:Y:S01]  /*0a00*/  F2FP.F16.F32.PACK_AB R11, R14, R3 ;  /* 0x000000030e0b723e */ /* 0x000fe200000000ff */
[----:B------:R-:W-:Y:S06]  /*0a10*/  RET.REL.NODEC R6 `(_Z20mma_m8n8k4_fp16_fullPK6__halfS1_PS_) ;  /* 0xfffffff406787950 */ /* 0x000fec0003c3ffff */
        .weak           $__internal_1_$__cuda_sm_8x_mma_row_row_f16_f16_f16_f16
        .type           $__internal_1_$__cuda_sm_8x_mma_row_row_f16_f16_f16_f16,@function
        .size           $__internal_1_$__cuda_sm_8x_mma_row_row_f16_f16_f16_f16,($__internal_2_$__cuda_sm_8x_mma_shfl_f16 - $__internal_1_$__cuda_sm_8x_mma_row_row_f16_f16_f16_f16)
$__internal_1_$__cuda_sm_8x_mma_row_row_f16_f16_f16_f16:
[----:B------:R-:W-:-:S07]  /*0a20*/  MOV R4, 0xa40 ;  /* 0x00000a4000047802 */ /* 0x000fce0000000f00 */
[----:B------:R-:W-:Y:S05]  /*0a30*/  CALL.REL.NOINC `($__internal_2_$__cuda_sm_8x_mma_shfl_f16) ;  /* 0x0000000000247944 */ /* 0x000fea0003c00000 */
[----:B------:R-:W-:Y:S01]  /*0a40*/  HFMA2 R15, -RZ, RZ, 0, 0 ;  /* 0x00000000ff0f7431 */ /* 0x000fe200000001ff */
[----:B------:R-:W-:Y:S02]  /*0a50*/  MOV R12, RZ ;  /* 0x000000ff000c7202 */ /* 0x000fe40000000f00 */
[----:B------:R-:W-:Y:S02]  /*0a60*/  CS2R R18, SRZ ;  /* 0x0000000000127805 */ /* 0x000fe4000001ff00 */
[----:B------:R-:W-:-:S07]  /*0a70*/  MOV R6, 0xa90 ;  /* 0x00000a9000067802 */ /* 0x000fce0000000f00 */
[----:B------:R-:W-:Y:S05]  /*0a80*/  CALL.REL.NOINC `($__internal_0_$__cuda_sm_8x_mma_row_col_f16_f16_f16_f16) ;  /* 0xfffffff400f87944 */ /* 0x000fea0003c3ffff */
[----:B------:R-:W-:Y:S01]  /*0a90*/  MOV R7, R5 ;  /* 0x0000000500077202 */ /* 0x000fe20000000f00 */
[----:B------:R-:W-:Y:S01]  /*0aa0*/  HFMA2 R5, -RZ, RZ, 0, 0 ;  /* 0x00000000ff057431 */ /* 0x000fe200000001ff */
[----:B------:R-:W-:-:S04]  /*0ab0*/  MOV R4, R0 ;  /* 0x0000000000047202 */ /* 0x000fc80000000f00 */
[----:B------:R-:W-:Y:S05]  /*0ac0*/  RET.REL.NODEC R4 `(_Z20mma_m8n8k4_fp16_fullPK6__halfS1_PS_) ;  /* 0xfffffff4044c7950 */ /* 0x000fea0003c3ffff */
        .weak           $__internal_2_$__cuda_sm_8x_mma_shfl_f16
        .type           $__internal_2_$__cuda_sm_8x_mma_shfl_f16,@function
        .size           $__internal_2_$__cuda_sm_8x_mma_shfl_f16,(.L_x_3 - $__internal_2_$__cuda_sm_8x_mma_shfl_f16)
$__internal_2_$__cuda_sm_8x_mma_shfl_f16:
[----:B------:R-:W0:Y:S01]  /*0ad0*/  S2R R16, SR_LANEID ;  /* 0x0000000000107919 */ /* 0x000e220000000000 */
[C-C-:B------:R-:W-:Y:S02]  /*0ae0*/  PRMT R12, R9.reuse, 0x7632, R9.reuse ;  /* 0x00007632090c7816 */ /* 0x140fe40000000009 */
[----:B------:R-:W-:Y:S02]  /*0af0*/  PRMT R10, R9, 0x5410, R9 ;  /* 0x00005410090a7816 */ /* 0x000fe40000000009 */
[C-C-:B------:R-:W-:Y:S02]  /*0b00*/  PRMT R6, R8.reuse, 0x5410, R8.reuse ;  /* 0x0000541008067816 */ /* 0x140fe40000000008 */
[----:B------:R-:W-:Y:S02]  /*0b10*/  PRMT R8, R8, 0x7632, R8 ;  /* 0x0000763208087816 */ /* 0x000fe40000000008 */
[C---:B0-----:R-:W-:Y:S02]  /*0b20*/  LOP3.LUT R5, R16.reuse, 0x1, RZ, 0x3c, !PT ;  /* 0x0000000110057812 */ /* 0x041fe400078e3cff */
[----:B------:R-:W-:-:S03]  /*0b30*/  LOP3.LUT R14, R16, 0x1, RZ, 0xc0, !PT ;  /* 0x00000001100e7812 */ /* 0x000fc600078ec0ff */
[----:B------:R-:W0:Y:S01]  /*0b40*/  SHFL.IDX PT, R15, R12, R5, 0x1f ;  /* 0x00001f050c0f7589 */ /* 0x000e2200000e0000 */
[----:B------:R-:W-:Y:S02]  /*0b50*/  ISETP.NE.U32.AND P1, PT, R14, 0x1, PT ;  /* 0x000000010e00780c */ /* 0x000fe40003f25070 */
[----:B------:R-:W-:Y:S01]  /*0b60*/  LOP3.LUT R14, R16, 0x2, RZ, 0x3c, !PT ;  /* 0x00000002100e7812 */ /* 0x000fe200078e3cff */
[----:B------:R-:W1:Y:S04]  /*0b70*/  SHFL.IDX PT, R11, R10, R5, 0x1f ;  /* 0x00001f050a0b7589 */ /* 0x000e6800000e0000 */
[----:B------:R-:W2:Y:S04]  /*0b80*/  SHFL.IDX PT, R9, R8, R5, 0x1f ;  /* 0x00001f0508097589 */ /* 0x000ea800000e0000 */
[----:B------:R3:W4:Y:S02]  /*0b90*/  SHFL.IDX PT, R7, R6, R5, 0x1f ;  /* 0x00001f0506077589 */ /* 0x00072400000e0000 */
[----:B---3--:R-:W-:-:S02]  /*0ba0*/  SHF.R.U32.HI R5, RZ, 0x1, R16 ;  /* 0x00000001ff057819 */ /* 0x008fc40000011610 */
[----:B0-----:R-:W-:Y:S02]  /*0bb0*/  SEL R15, R15, R10, !P1 ;  /* 0x0000000a0f0f7207 */ /* 0x001fe40004800000 */
[----:B------:R-:W-:Y:S02]  /*0bc0*/  LOP3.LUT R5, R5, 0x1, RZ, 0xc0, !PT ;  /* 0x0000000105057812 */ /* 0x000fe400078ec0ff */
[----:B-1----:R-:W-:Y:S02]  /*0bd0*/  SEL R11, R12, R11, !P1 ;  /* 0x0000000b0c0b7207 */ /* 0x002fe40004800000 */
[----:B------:R-:W0:Y:S01]  /*0be0*/  SHFL.IDX PT, R12, R15, R14, 0x1f ;  /* 0x00001f0e0f0c7589 */ /* 0x000e2200000e0000 */
[----:B--2---:R-:W-:-:S03]  /*0bf0*/  SEL R9, R9, R6, !P1 ;  /* 0x0000000609097207 */ /* 0x004fc60004800000 */
[----:B------:R-:W1:Y:S01]  /*0c00*/  SHFL.IDX PT, R10, R11, R14, 0x1f ;  /* 0x00001f0e0b0a7589 */ /* 0x000e6200000e0000 */
[----:B----4-:R-:W-:-:S03]  /*0c10*/  SEL R7, R8, R7, !P1 ;  /* 0x0000000708077207 */ /* 0x010fc60004800000 */
[----:B------:R-:W2:Y:S01]  /*0c20*/  SHFL.IDX PT, R8, R9, R14, 0x1f ;  /* 0x00001f0e09087589 */ /* 0x000ea200000e0000 */
[----:B------:R-:W-:-:S03]  /*0c30*/  ISETP.NE.U32.AND P1, PT, R5, 0x1, PT ;  /* 0x000000010500780c */ /* 0x000fc60003f25070 */
[----:B------:R-:W3:Y:S01]  /*0c40*/  SHFL.IDX PT, R6, R7, R14, 0x1f ;  /* 0x00001f0e07067589 */ /* 0x000ee200000e0000 */
[----:B0-----:R-:W-:Y:S02]  /*0c50*/  SEL R12, R12, R9, !P1 ;  /* 0x000000090c0c7207 */ /* 0x001fe40004800000 */
[----:B-1----:R-:W-:-:S04]  /*0c60*/  SEL R5, R10, R7, !P1 ;  /* 0x000000070a057207 */ /* 0x002fc80004800000 */
[----:B------:R-:W-:Y:S02]  /*0c70*/  PRMT R21, R12, 0x5410, R5 ;  /* 0x000054100c157816 */ /* 0x000fe40000000005 */
[----:B------:R-:W-:Y:S02]  /*0c80*/  MOV R5, 0x0 ;  /* 0x0000000000057802 */ /* 0x000fe40000000f00 */
[----:B--2---:R-:W-:Y:S02]  /*0c90*/  SEL R8, R15, R8, !P1 ;  /* 0x000000080f087207 */ /* 0x004fe40004800000 */
[----:B---3--:R-:W-:-:S04]  /*0ca0*/  SEL R17, R11, R6, !P1 ;  /* 0x000000060b117207 */ /* 0x008fc80004800000 */
[----:B------:R-:W-:Y:S01]  /*0cb0*/  PRMT R10, R8, 0x5410, R17 ;  /* 0x00005410080a7816 */ /* 0x000fe20000000011 */
[----:B------:R-:W-:Y:S06]  /*0cc0*/  RET.REL.NODEC R4 `(_Z20mma_m8n8k4_fp16_fullPK6__halfS1_PS_) ;  /* 0xfffffff004cc7950 */ /* 0x000fec0003c3ffff */
.L_x_0:
[----:B------:R-:W-:-:S00]  /*0cd0*/  BRA `(.L_x_0) ;  /* 0xfffffffc00fc7947 */ /* 0x000fc0000383ffff */
[----:B------:R-:W-:-:S00]  /*0ce0*/  NOP ;  /* 0x0000000000007918 */ /* 0x000fc00000000000 */
        /* <DEDUP_REMOVED lines=9> */
.L_x_3:


//--------------------- .nv.shared.reserved.0     --------------------------
	.section	.nv.shared.reserved.0,"aw",@nobits
	.weak		__nv_reservedSMEM_offset_0_alias
	.size		__nv_reservedSMEM_offset_0_alias, 0, 64
	.other		__nv_reservedSMEM_offset_0_alias,@"STO_CUDA_RESERVED_SHARED STV_DEFAULT"
__nv_reservedSMEM_offset_0_alias:
	.zero		0
	.zero		64


//--------------------- .nv.constant0._Z20mma_m8n8k4_fp16_fullPK6__halfS1_PS_ --------------------------
	.section	.nv.constant0._Z20mma_m8n8k4_fp16_fullPK6__halfS1_PS_,"a",@progbits
	.sectionflags	@""
	.align	4
.nv.constant0._Z20mma_m8n8k4_fp16_fullPK6__halfS1_PS_:
	.zero		920


//--------------------- SYMBOLS --------------------------

	.type		.nv.reservedSmem.offset0,@object
	.size		.nv.reservedSmem.offset0,0x4
